//
// Generated by NVIDIA NVVM Compiler
//
// Compiler Build ID: CL-36424714
// Cuda compilation tools, release 13.0, V13.0.88
// Based on NVVM 20.0.0
//

.version 9.0
.target sm_100
.address_size 64

	// .globl	_Z3addPiS_S_ii

.visible .entry _Z3addPiS_S_ii(
	.param .u64 .ptr .align 1 _Z3addPiS_S_ii_param_0,
	.param .u64 .ptr .align 1 _Z3addPiS_S_ii_param_1,
	.param .u64 .ptr .align 1 _Z3addPiS_S_ii_param_2,
	.param .u32 _Z3addPiS_S_ii_param_3,
	.param .u32 _Z3addPiS_S_ii_param_4
)
{
	.reg .pred 	%p<4>;
	.reg .b32 	%r<17>;
	.reg .b64 	%rd<11>;

	ld.param.u64 	%rd1, [_Z3addPiS_S_ii_param_0];
	ld.param.u64 	%rd2, [_Z3addPiS_S_ii_param_1];
	ld.param.u64 	%rd3, [_Z3addPiS_S_ii_param_2];
	ld.param.u32 	%r4, [_Z3addPiS_S_ii_param_3];
	ld.param.u32 	%r3, [_Z3addPiS_S_ii_param_4];
	mov.u32 	%r6, %ctaid.x;
	mov.u32 	%r7, %ntid.x;
	mov.u32 	%r8, %tid.x;
	mad.lo.s32 	%r1, %r6, %r7, %r8;
	mov.u32 	%r9, %ctaid.y;
	mov.u32 	%r10, %ntid.y;
	mov.u32 	%r11, %tid.y;
	mad.lo.s32 	%r12, %r9, %r10, %r11;
	setp.ge.s32 	%p1, %r1, %r3;
	setp.ge.s32 	%p2, %r12, %r4;
	or.pred  	%p3, %p1, %p2;
	@%p3 bra 	$L__BB0_2;
	cvta.to.global.u64 	%rd4, %rd1;
	cvta.to.global.u64 	%rd5, %rd2;
	cvta.to.global.u64 	%rd6, %rd3;
	mad.lo.s32 	%r13, %r3, %r12, %r1;
	mul.wide.s32 	%rd7, %r13, 4;
	add.s64 	%rd8, %rd4, %rd7;
	ld.global.u32 	%r14, [%rd8];
	add.s64 	%rd9, %rd5, %rd7;
	ld.global.u32 	%r15, [%rd9];
	add.s32 	%r16, %r15, %r14;
	add.s64 	%rd10, %rd6, %rd7;
	st.global.u32 	[%rd10], %r16;
$L__BB0_2:
	ret;

}
	// .globl	_Z4multPiS_S_i
.visible .entry _Z4multPiS_S_i(
	.param .u64 .ptr .align 1 _Z4multPiS_S_i_param_0,
	.param .u64 .ptr .align 1 _Z4multPiS_S_i_param_1,
	.param .u64 .ptr .align 1 _Z4multPiS_S_i_param_2,
	.param .u32 _Z4multPiS_S_i_param_3
)
{
	.reg .pred 	%p<10>;
	.reg .b32 	%r<105>;
	.reg .b64 	%rd<67>;

	ld.param.u64 	%rd14, [_Z4multPiS_S_i_param_0];
	ld.param.u64 	%rd15, [_Z4multPiS_S_i_param_1];
	ld.param.u32 	%r30, [_Z4multPiS_S_i_param_3];
	cvta.to.global.u64 	%rd1, %rd15;
	cvta.to.global.u64 	%rd2, %rd14;
	mov.u32 	%r31, %ctaid.y;
	mov.u32 	%r32, %ntid.y;
	mov.u32 	%r33, %tid.y;
	mad.lo.s32 	%r1, %r31, %r32, %r33;
	mov.u32 	%r34, %ctaid.x;
	mov.u32 	%r35, %ntid.x;
	mov.u32 	%r36, %tid.x;
	mad.lo.s32 	%r2, %r34, %r35, %r36;
	max.s32 	%r37, %r1, %r2;
	setp.ge.s32 	%p1, %r37, %r30;
	@%p1 bra 	$L__BB1_13;
	mul.lo.s32 	%r3, %r30, %r1;
	and.b32  	%r4, %r30, 7;
	setp.lt.u32 	%p2, %r30, 8;
	mov.b32 	%r99, 0;
	mov.u32 	%r104, %r99;
	@%p2 bra 	$L__BB1_4;
	and.b32  	%r99, %r30, 2147483640;
	neg.s32 	%r93, %r99;
	mul.wide.s32 	%rd16, %r30, 4;
	add.s64 	%rd3, %rd1, %rd16;
	shl.b32 	%r7, %r30, 3;
	mul.wide.s32 	%rd17, %r30, 8;
	add.s64 	%rd4, %rd1, %rd17;
	mul.wide.s32 	%rd18, %r30, 12;
	add.s64 	%rd5, %rd1, %rd18;
	mul.wide.s32 	%rd19, %r30, 16;
	add.s64 	%rd6, %rd1, %rd19;
	mul.wide.s32 	%rd20, %r30, 20;
	add.s64 	%rd7, %rd1, %rd20;
	mul.wide.s32 	%rd21, %r30, 24;
	add.s64 	%rd8, %rd1, %rd21;
	mul.wide.s32 	%rd22, %r30, 28;
	add.s64 	%rd9, %rd1, %rd22;
	mul.wide.u32 	%rd23, %r3, 4;
	add.s64 	%rd24, %rd23, %rd2;
	add.s64 	%rd66, %rd24, 16;
	mov.b32 	%r104, 0;
	mov.u32 	%r92, %r2;
$L__BB1_3:
	.pragma "nounroll";
	mul.wide.s32 	%rd25, %r92, 4;
	add.s64 	%rd26, %rd3, %rd25;
	add.s64 	%rd27, %rd4, %rd25;
	add.s64 	%rd28, %rd5, %rd25;
	add.s64 	%rd29, %rd6, %rd25;
	add.s64 	%rd30, %rd7, %rd25;
	add.s64 	%rd31, %rd8, %rd25;
	add.s64 	%rd32, %rd9, %rd25;
	add.s64 	%rd33, %rd1, %rd25;
	ld.global.u32 	%r41, [%rd66+-16];
	ld.global.u32 	%r42, [%rd33];
	mad.lo.s32 	%r43, %r42, %r41, %r104;
	ld.global.u32 	%r44, [%rd66+-12];
	ld.global.u32 	%r45, [%rd26];
	mad.lo.s32 	%r46, %r45, %r44, %r43;
	ld.global.u32 	%r47, [%rd66+-8];
	ld.global.u32 	%r48, [%rd27];
	mad.lo.s32 	%r49, %r48, %r47, %r46;
	ld.global.u32 	%r50, [%rd66+-4];
	ld.global.u32 	%r51, [%rd28];
	mad.lo.s32 	%r52, %r51, %r50, %r49;
	ld.global.u32 	%r53, [%rd66];
	ld.global.u32 	%r54, [%rd29];
	mad.lo.s32 	%r55, %r54, %r53, %r52;
	ld.global.u32 	%r56, [%rd66+4];
	ld.global.u32 	%r57, [%rd30];
	mad.lo.s32 	%r58, %r57, %r56, %r55;
	ld.global.u32 	%r59, [%rd66+8];
	ld.global.u32 	%r60, [%rd31];
	mad.lo.s32 	%r61, %r60, %r59, %r58;
	ld.global.u32 	%r62, [%rd66+12];
	ld.global.u32 	%r63, [%rd32];
	mad.lo.s32 	%r104, %r63, %r62, %r61;
	add.s32 	%r93, %r93, 8;
	add.s32 	%r92, %r92, %r7;
	add.s64 	%rd66, %rd66, 32;
	setp.ne.s32 	%p3, %r93, 0;
	@%p3 bra 	$L__BB1_3;
$L__BB1_4:
	setp.eq.s32 	%p4, %r4, 0;
	@%p4 bra 	$L__BB1_12;
	and.b32  	%r17, %r30, 3;
	setp.lt.u32 	%p5, %r4, 4;
	@%p5 bra 	$L__BB1_7;
	add.s32 	%r65, %r99, %r3;
	mul.wide.u32 	%rd34, %r65, 4;
	add.s64 	%rd35, %rd2, %rd34;
	ld.global.u32 	%r66, [%rd35];
	mad.lo.s32 	%r67, %r99, %r30, %r2;
	mul.wide.s32 	%rd36, %r67, 4;
	add.s64 	%rd37, %rd1, %rd36;
	ld.global.u32 	%r68, [%rd37];
	mad.lo.s32 	%r69, %r68, %r66, %r104;
	cvt.u64.u32 	%rd38, %r3;
	cvt.u64.u32 	%rd39, %r99;
	add.s64 	%rd40, %rd39, %rd38;
	shl.b64 	%rd41, %rd40, 2;
	add.s64 	%rd42, %rd2, %rd41;
	ld.global.u32 	%r70, [%rd42+4];
	mul.wide.s32 	%rd43, %r30, 4;
	add.s64 	%rd44, %rd37, %rd43;
	ld.global.u32 	%r71, [%rd44];
	mad.lo.s32 	%r72, %r71, %r70, %r69;
	ld.global.u32 	%r73, [%rd42+8];
	add.s64 	%rd45, %rd44, %rd43;
	ld.global.u32 	%r74, [%rd45];
	mad.lo.s32 	%r75, %r74, %r73, %r72;
	ld.global.u32 	%r76, [%rd42+12];
	add.s64 	%rd46, %rd45, %rd43;
	ld.global.u32 	%r77, [%rd46];
	mad.lo.s32 	%r104, %r77, %r76, %r75;
	add.s32 	%r99, %r99, 4;
$L__BB1_7:
	setp.eq.s32 	%p6, %r17, 0;
	@%p6 bra 	$L__BB1_12;
	setp.eq.s32 	%p7, %r17, 1;
	@%p7 bra 	$L__BB1_10;
	add.s32 	%r79, %r99, %r3;
	mul.wide.u32 	%rd47, %r79, 4;
	add.s64 	%rd48, %rd2, %rd47;
	ld.global.u32 	%r80, [%rd48];
	mad.lo.s32 	%r81, %r99, %r30, %r2;
	mul.wide.s32 	%rd49, %r81, 4;
	add.s64 	%rd50, %rd1, %rd49;
	ld.global.u32 	%r82, [%rd50];
	mad.lo.s32 	%r83, %r82, %r80, %r104;
	cvt.u64.u32 	%rd51, %r3;
	cvt.u64.u32 	%rd52, %r99;
	add.s64 	%rd53, %rd52, %rd51;
	shl.b64 	%rd54, %rd53, 2;
	add.s64 	%rd55, %rd2, %rd54;
	ld.global.u32 	%r84, [%rd55+4];
	mul.wide.s32 	%rd56, %r30, 4;
	add.s64 	%rd57, %rd50, %rd56;
	ld.global.u32 	%r85, [%rd57];
	mad.lo.s32 	%r104, %r85, %r84, %r83;
	add.s32 	%r99, %r99, 2;
$L__BB1_10:
	and.b32  	%r86, %r30, 1;
	setp.eq.b32 	%p8, %r86, 1;
	not.pred 	%p9, %p8;
	@%p9 bra 	$L__BB1_12;
	add.s32 	%r87, %r99, %r3;
	mul.wide.u32 	%rd58, %r87, 4;
	add.s64 	%rd59, %rd2, %rd58;
	ld.global.u32 	%r88, [%rd59];
	mad.lo.s32 	%r89, %r99, %r30, %r2;
	mul.wide.s32 	%rd60, %r89, 4;
	add.s64 	%rd61, %rd1, %rd60;
	ld.global.u32 	%r90, [%rd61];
	mad.lo.s32 	%r104, %r90, %r88, %r104;
$L__BB1_12:
	ld.param.u64 	%rd65, [_Z4multPiS_S_i_param_2];
	add.s32 	%r91, %r3, %r2;
	cvta.to.global.u64 	%rd62, %rd65;
	mul.wide.s32 	%rd63, %r91, 4;
	add.s64 	%rd64, %rd62, %rd63;
	st.global.u32 	[%rd64], %r104;
$L__BB1_13:
	ret;

}


// ===== COMPILED SASS (sm_100) =====

	.target	sm_100

	.elftype	@"ET_EXEC"


//--------------------- .note.nv.tkinfo           --------------------------
	.section	.note.nv.tkinfo,"",@"SHT_NOTE"
	.sectionflags	@"SHF_NOTE_NV_TKINFO"
	.tkinfo
        /*0018*/ 	.word	0x00000002
        /*0030*/ 	.string	""
        /*0030*/ 	.string	"ptxas"
        /*0030*/ 	.string	"Cuda compilation tools, release 13.0, V13.0.88"
        /*0030*/ 	.string	"Build cuda_13.0.r13.0/compiler.36424714_0"
        /*0030*/ 	.string	"-arch sm_100 -m 64 "



//--------------------- .note.nv.cuinfo           --------------------------
	.section	.note.nv.cuinfo,"",@"SHT_NOTE"
	.sectionflags	@"SHF_NOTE_NV_CUINFO"
        /*0018*/ 	.short	0x0002
        /*001a*/ 	.short	0x0064
        /*001c*/ 	.short	0x0082
	.zero		2


//--------------------- .nv.info                  --------------------------
	.section	.nv.info,"",@"SHT_CUDA_INFO"
	.align	4


	//----- nvinfo : EIATTR_REGCOUNT
	.align		4
        /*0000*/ 	.byte	0x04, 0x2f
        /*0002*/ 	.short	(.L_1 - .L_0)
	.align		4
.L_0:
        /*0004*/ 	.word	index@(_Z3addPiS_S_ii)
        /*0008*/ 	.word	0x0000000c


	//----- nvinfo : EIATTR_FRAME_SIZE
	.align		4
.L_1:
        /*000c*/ 	.byte	0x04, 0x11
        /*000e*/ 	.short	(.L_3 - .L_2)
	.align		4
.L_2:
        /*0010*/ 	.word	index@(_Z3addPiS_S_ii)
        /*0014*/ 	.word	0x00000000


	//----- nvinfo : EIATTR_REGCOUNT
	.align		4
.L_3:
        /*0018*/ 	.byte	0x04, 0x2f
        /*001a*/ 	.short	(.L_5 - .L_4)
	.align		4
.L_4:
        /*001c*/ 	.word	index@(_Z4multPiS_S_i)
        /*0020*/ 	.word	0x0000001e


	//----- nvinfo : EIATTR_FRAME_SIZE
	.align		4
.L_5:
        /*0024*/ 	.byte	0x04, 0x11
        /*0026*/ 	.short	(.L_7 - .L_6)
	.align		4
.L_6:
        /*0028*/ 	.word	index@(_Z4multPiS_S_i)
        /*002c*/ 	.word	0x00000000


	//----- nvinfo : EIATTR_MIN_STACK_SIZE
	.align		4
.L_7:
        /*0030*/ 	.byte	0x04, 0x12
        /*0032*/ 	.short	(.L_9 - .L_8)
	.align		4
.L_8:
        /*0034*/ 	.word	index@(_Z4multPiS_S_i)
        /*0038*/ 	.word	0x00000000


	//----- nvinfo : EIATTR_MIN_STACK_SIZE
	.align		4
.L_9:
        /*003c*/ 	.byte	0x04, 0x12
        /*003e*/ 	.short	(.L_11 - .L_10)
	.align		4
.L_10:
        /*0040*/ 	.word	index@(_Z3addPiS_S_ii)
        /*0044*/ 	.word	0x00000000
.L_11:


//--------------------- .nv.compat                --------------------------
	.section	.nv.compat,"",@"SHT_CUDA_COMPAT_INFO"
	.align	4
        /*0000*/ 	.byte	0x02, 0x09, 0x00, 0x00, 0x02, 0x02, 0x01, 0x00, 0x02, 0x05, 0x05, 0x00, 0x03, 0x07, 0x01, 0x01
        /*0010*/ 	.byte	0x02, 0x03, 0x00, 0x00, 0x02, 0x06, 0x01, 0x00, 0x04, 0x0b, 0x08, 0x00, 0x09, 0x00, 0x00, 0x00
        /*0020*/ 	.byte	0x00, 0x00, 0x00, 0x00


//--------------------- .nv.info._Z4multPiS_S_i   --------------------------
	.section	.nv.info._Z4multPiS_S_i,"",@"SHT_CUDA_INFO"
	.sectionflags	@""
	.align	4


	//----- nvinfo : EIATTR_CUDA_API_VERSION
	.align		4
        /*0000*/ 	.byte	0x04, 0x37
        /*0002*/ 	.short	(.L_13 - .L_12)
.L_12:
        /*0004*/ 	.word	0x00000082


	//----- nvinfo : EIATTR_KPARAM_INFO
	.align		4
.L_13:
        /*0008*/ 	.byte	0x04, 0x17
        /*000a*/ 	.short	(.L_15 - .L_14)
.L_14:
        /*000c*/ 	.word	0x00000000
        /*0010*/ 	.short	0x0003
        /*0012*/ 	.short	0x0018
        /*0014*/ 	.byte	0x00, 0xf0, 0x11, 0x00


	//----- nvinfo : EIATTR_KPARAM_INFO
	.align		4
.L_15:
        /*0018*/ 	.byte	0x04, 0x17
        /*001a*/ 	.short	(.L_17 - .L_16)
.L_16:
        /*001c*/ 	.word	0x00000000
        /*0020*/ 	.short	0x0002
        /*0022*/ 	.short	0x0010
        /*0024*/ 	.byte	0x00, 0xf5, 0x21, 0x00


	//----- nvinfo : EIATTR_KPARAM_INFO
	.align		4
.L_17:
        /*0028*/ 	.byte	0x04, 0x17
        /*002a*/ 	.short	(.L_19 - .L_18)
.L_18:
        /*002c*/ 	.word	0x00000000
        /*0030*/ 	.short	0x0001
        /*0032*/ 	.short	0x0008
        /*0034*/ 	.byte	0x00, 0xf5, 0x21, 0x00


	//----- nvinfo : EIATTR_KPARAM_INFO
	.align		4
.L_19:
        /*0038*/ 	.byte	0x04, 0x17
        /*003a*/ 	.short	(.L_21 - .L_20)
.L_20:
        /*003c*/ 	.word	0x00000000
        /*0040*/ 	.short	0x0000
        /*0042*/ 	.short	0x0000
        /*0044*/ 	.byte	0x00, 0xf5, 0x21, 0x00


	//----- nvinfo : EIATTR_SPARSE_MMA_MASK
	.align		4
.L_21:
        /*0048*/ 	.byte	0x03, 0x50
        /*004a*/ 	.short	0x0000


	//----- nvinfo : EIATTR_MAXREG_COUNT
	.align		4
        /*004c*/ 	.byte	0x03, 0x1b
        /*004e*/ 	.short	0x00ff


	//----- nvinfo : EIATTR_MERCURY_ISA_VERSION
	.align		4
        /*0050*/ 	.byte	0x03, 0x5f
        /*0052*/ 	.short	0x0101


	//----- nvinfo : EIATTR_VRC_CTA_INIT_COUNT
	.align		4
        /*0054*/ 	.byte	0x02, 0x4a
	.zero		1
	.zero		1


	//----- nvinfo : EIATTR_EXIT_INSTR_OFFSETS
	.align		4
        /*0058*/ 	.byte	0x04, 0x1c
        /*005a*/ 	.short	(.L_23 - .L_22)


	//   ....[0]....
.L_22:
        /*005c*/ 	.word	0x000000c0


	//   ....[1]....
        /*0060*/ 	.word	0x00000a90


	//----- nvinfo : EIATTR_CBANK_PARAM_SIZE
	.align		4
.L_23:
        /*0064*/ 	.byte	0x03, 0x19
        /*0066*/ 	.short	0x001c


	//----- nvinfo : EIATTR_PARAM_CBANK
	.align		4
        /*0068*/ 	.byte	0x04, 0x0a
        /*006a*/ 	.short	(.L_25 - .L_24)
	.align		4
.L_24:
        /*006c*/ 	.word	index@(.nv.constant0._Z4multPiS_S_i)
        /*0070*/ 	.short	0x0380
        /*0072*/ 	.short	0x001c


	//----- nvinfo : EIATTR_SW_WAR
	.align		4
.L_25:
        /*0074*/ 	.byte	0x04, 0x36
        /*0076*/ 	.short	(.L_27 - .L_26)
.L_26:
        /*0078*/ 	.word	0x00000008
.L_27:


//--------------------- .nv.info._Z3addPiS_S_ii   --------------------------
	.section	.nv.info._Z3addPiS_S_ii,"",@"SHT_CUDA_INFO"
	.sectionflags	@""
	.align	4


	//----- nvinfo : EIATTR_CUDA_API_VERSION
	.align		4
        /*0000*/ 	.byte	0x04, 0x37
        /*0002*/ 	.short	(.L_29 - .L_28)
.L_28:
        /*0004*/ 	.word	0x00000082


	//----- nvinfo : EIATTR_KPARAM_INFO
	.align		4
.L_29:
        /*0008*/ 	.byte	0x04, 0x17
        /*000a*/ 	.short	(.L_31 - .L_30)
.L_30:
        /*000c*/ 	.word	0x00000000
        /*0010*/ 	.short	0x0004
        /*0012*/ 	.short	0x001c
        /*0014*/ 	.byte	0x00, 0xf0, 0x11, 0x00


	//----- nvinfo : EIATTR_KPARAM_INFO
	.align		4
.L_31:
        /*0018*/ 	.byte	0x04, 0x17
        /*001a*/ 	.short	(.L_33 - .L_32)
.L_32:
        /*001c*/ 	.word	0x00000000
        /*0020*/ 	.short	0x0003
        /*0022*/ 	.short	0x0018
        /*0024*/ 	.byte	0x00, 0xf0, 0x11, 0x00


	//----- nvinfo : EIATTR_KPARAM_INFO
	.align		4
.L_33:
        /*0028*/ 	.byte	0x04, 0x17
        /*002a*/ 	.short	(.L_35 - .L_34)
.L_34:
        /*002c*/ 	.word	0x00000000
        /*0030*/ 	.short	0x0002
        /*0032*/ 	.short	0x0010
        /*0034*/ 	.byte	0x00, 0xf5, 0x21, 0x00


	//----- nvinfo : EIATTR_KPARAM_INFO
	.align		4
.L_35:
        /*0038*/ 	.byte	0x04, 0x17
        /*003a*/ 	.short	(.L_37 - .L_36)
.L_36:
        /*003c*/ 	.word	0x00000000
        /*0040*/ 	.short	0x0001
        /*0042*/ 	.short	0x0008
        /*0044*/ 	.byte	0x00, 0xf5, 0x21, 0x00


	//----- nvinfo : EIATTR_KPARAM_INFO
	.align		4
.L_37:
        /*0048*/ 	.byte	0x04, 0x17
        /*004a*/ 	.short	(.L_39 - .L_38)
.L_38:
        /*004c*/ 	.word	0x00000000
        /*0050*/ 	.short	0x0000
        /*0052*/ 	.short	0x0000
        /*0054*/ 	.byte	0x00, 0xf5, 0x21, 0x00


	//----- nvinfo : EIATTR_SPARSE_MMA_MASK
	.align		4
.L_39:
        /*0058*/ 	.byte	0x03, 0x50
        /*005a*/ 	.short	0x0000


	//----- nvinfo : EIATTR_MAXREG_COUNT
	.align		4
        /*005c*/ 	.byte	0x03, 0x1b
        /*005e*/ 	.short	0x00ff


	//----- nvinfo : EIATTR_MERCURY_ISA_VERSION
	.align		4
        /*0060*/ 	.byte	0x03, 0x5f
        /*0062*/ 	.short	0x0101


	//----- nvinfo : EIATTR_VRC_CTA_INIT_COUNT
	.align		4
        /*0064*/ 	.byte	0x02, 0x4a
	.zero		1
	.zero		1


	//----- nvinfo : EIATTR_EXIT_INSTR_OFFSETS
	.align		4
        /*0068*/ 	.byte	0x04, 0x1c
        /*006a*/ 	.short	(.L_41 - .L_40)


	//   ....[0]....
.L_40:
        /*006c*/ 	.word	0x000000c0


	//   ....[1]....
        /*0070*/ 	.word	0x00000190


	//----- nvinfo : EIATTR_CBANK_PARAM_SIZE
	.align		4
.L_41:
        /*0074*/ 	.byte	0x03, 0x19
        /*0076*/ 	.short	0x0020


	//----- nvinfo : EIATTR_PARAM_CBANK
	.align		4
        /*0078*/ 	.byte	0x04, 0x0a
        /*007a*/ 	.short	(.L_43 - .L_42)
	.align		4
.L_42:
        /*007c*/ 	.word	index@(.nv.constant0._Z3addPiS_S_ii)
        /*0080*/ 	.short	0x0380
        /*0082*/ 	.short	0x0020


	//----- nvinfo : EIATTR_SW_WAR
	.align		4
.L_43:
        /*0084*/ 	.byte	0x04, 0x36
        /*0086*/ 	.short	(.L_45 - .L_44)
.L_44:
        /*0088*/ 	.word	0x00000008
.L_45:


//--------------------- .nv.callgraph             --------------------------
	.section	.nv.callgraph,"",@"SHT_CUDA_CALLGRAPH"
	.align	4
	.sectionentsize	8
	.align		4
        /*0000*/ 	.word	0x00000000
	.align		4
        /*0004*/ 	.word	0xffffffff
	.align		4
        /*0008*/ 	.word	0x00000000
	.align		4
        /*000c*/ 	.word	0xfffffffe
	.align		4
        /*0010*/ 	.word	0x00000000
	.align		4
        /*0014*/ 	.word	0xfffffffd
	.align		4
        /*0018*/ 	.word	0x00000000
	.align		4
        /*001c*/ 	.word	0xfffffffc


//--------------------- .text._Z4multPiS_S_i      --------------------------
	.section	.text._Z4multPiS_S_i,"ax",@progbits
	.align	128
        .global         _Z4multPiS_S_i
        .type           _Z4multPiS_S_i,@function
        .size           _Z4multPiS_S_i,(.L_x_6 - _Z4multPiS_S_i)
        .other          _Z4multPiS_S_i,@"STO_CUDA_ENTRY STV_DEFAULT"
_Z4multPiS_S_i:
.text._Z4multPiS_S_i:
[----:B------:R-:W-:Y:S01]  /*0000*/  LDC R1, c[0x0][0x37c] ;  /* 0x0000df00ff017b82 */ /* 0x000fe20000000800 */
[----:B------:R-:W0:Y:S07]  /*0010*/  S2R R0, SR_TID.Y ;  /* 0x0000000000007919 */ /* 0x000e2e0000002200 */
[----:B------:R-:W0:Y:S01]  /*0020*/  S2UR UR4, SR_CTAID.Y ;  /* 0x00000000000479c3 */ /* 0x000e220000002600 */
[----:B------:R-:W1:Y:S01]  /*0030*/  LDCU UR20, c[0x0][0x398] ;  /* 0x00007300ff1477ac */ /* 0x000e620008000800 */
[----:B------:R-:W2:Y:S06]  /*0040*/  S2R R3, SR_TID.X ;  /* 0x0000000000037919 */ /* 0x000eac0000002100 */
[----:B------:R-:W0:Y:S08]  /*0050*/  LDC R13, c[0x0][0x364] ;  /* 0x0000d900ff0d7b82 */ /* 0x000e300000000800 */
[----:B------:R-:W2:Y:S08]  /*0060*/  S2UR UR5, SR_CTAID.X ;  /* 0x00000000000579c3 */ /* 0x000eb00000002500 */
[----:B------:R-:W2:Y:S01]  /*0070*/  LDC R2, c[0x0][0x360] ;  /* 0x0000d800ff027b82 */ /* 0x000ea20000000800 */
[----:B0-----:R-:W-:-:S02]  /*0080*/  IMAD R13, R13, UR4, R0 ;  /* 0x000000040d0d7c24 */ /* 0x001fc4000f8e0200 */
[----:B--2---:R-:W-:-:S05]  /*0090*/  IMAD R0, R2, UR5, R3 ;  /* 0x0000000502007c24 */ /* 0x004fca000f8e0203 */
[----:B------:R-:W-:-:S04]  /*00a0*/  VIMNMX R2, PT, PT, R13, R0, !PT ;  /* 0x000000000d027248 */ /* 0x000fc80007fe0100 */
[----:B-1----:R-:W-:-:S13]  /*00b0*/  ISETP.GE.AND P0, PT, R2, UR20, PT ;  /* 0x0000001402007c0c */ /* 0x002fda000bf06270 */
[----:B------:R-:W-:Y:S05]  /*00c0*/  @P0 EXIT ;  /* 0x000000000000094d */ /* 0x000fea0003800000 */
[----:B------:R-:W-:Y:S01]  /*00d0*/  UISETP.GE.U32.AND UP0, UPT, UR20, 0x8, UPT ;  /* 0x000000081400788c */ /* 0x000fe2000bf06070 */
[----:B------:R-:W-:Y:S02]  /*00e0*/  HFMA2 R12, -RZ, RZ, 0, 0 ;  /* 0x00000000ff0c7431 */ /* 0x000fe400000001ff */
[----:B------:R-:W-:Y:S01]  /*00f0*/  IMAD R13, R13, UR20, RZ ;  /* 0x000000140d0d7c24 */ /* 0x000fe2000f8e02ff */
[----:B------:R-:W-:Y:S01]  /*0100*/  UMOV UR4, URZ ;  /* 0x000000ff00047c82 */ /* 0x000fe20008000000 */
[----:B------:R-:W0:Y:S04]  /*0110*/  LDCU.64 UR18, c[0x0][0x358] ;  /* 0x00006b00ff1277ac */ /* 0x000e280008000a00 */
[----:B------:R-:W-:Y:S05]  /*0120*/  BRA.U !UP0, `(.L_x_0) ;  /* 0x0000000508047547 */ /* 0x000fea000b800000 */
[----:B------:R-:W1:Y:S01]  /*0130*/  LDCU.128 UR24, c[0x0][0x380] ;  /* 0x00007000ff1877ac */ /* 0x000e620008000c00 */
[----:B------:R-:W-:Y:S02]  /*0140*/  MOV R12, RZ ;  /* 0x000000ff000c7202 */ /* 0x000fe40000000f00 */
[----:B------:R-:W-:Y:S01]  /*0150*/  MOV R14, R0 ;  /* 0x00000000000e7202 */ /* 0x000fe20000000f00 */
[----:B------:R-:W-:-:S04]  /*0160*/  ULOP3.LUT UR4, UR20, 0x7ffffff8, URZ, 0xc0, !UPT ;  /* 0x7ffffff814047892 */ /* 0x000fc8000f8ec0ff */
[----:B------:R-:W-:Y:S01]  /*0170*/  UIADD3 UR5, UPT, UPT, -UR4, URZ, URZ ;  /* 0x000000ff04057290 */ /* 0x000fe2000fffe1ff */
[----:B-1----:R-:W-:Y:S01]  /*0180*/  MOV R2, UR24 ;  /* 0x0000001800027c02 */ /* 0x002fe20008000f00 */
[----:B------:R-:W-:Y:S01]  /*0190*/  UIMAD.WIDE UR6, UR20, 0x8, UR26 ;  /* 0x00000008140678a5 */ /* 0x000fe2000f8e021a */
[----:B------:R-:W-:Y:S01]  /*01a0*/  MOV R3, UR25 ;  /* 0x0000001900037c02 */ /* 0x000fe20008000f00 */
[----:B------:R-:W-:Y:S02]  /*01b0*/  UIMAD.WIDE UR8, UR20, 0xc, UR26 ;  /* 0x0000000c140878a5 */ /* 0x000fe4000f8e021a */
[----:B------:R-:W-:Y:S01]  /*01c0*/  UIMAD.WIDE UR10, UR20, 0x10, UR26 ;  /* 0x00000010140a78a5 */ /* 0x000fe2000f8e021a */
[----:B------:R-:W-:Y:S01]  /*01d0*/  IMAD.WIDE.U32 R2, R13, 0x4, R2 ;  /* 0x000000040d027825 */ /* 0x000fe200078e0002 */
[----:B------:R-:W-:Y:S02]  /*01e0*/  UIMAD.WIDE UR12, UR20, 0x14, UR26 ;  /* 0x00000014140c78a5 */ /* 0x000fe4000f8e021a */
[----:B------:R-:W-:Y:S01]  /*01f0*/  UIMAD.WIDE UR14, UR20, 0x18, UR26 ;  /* 0x00000018140e78a5 */ /* 0x000fe2000f8e021a */
[----:B------:R-:W-:Y:S01]  /*0200*/  IADD3 R2, P0, PT, R2, 0x10, RZ ;  /* 0x0000001002027810 */ /* 0x000fe20007f1e0ff */
[----:B------:R-:W-:-:S03]  /*0210*/  UIMAD.WIDE UR16, UR20, 0x1c, UR26 ;  /* 0x0000001c141078a5 */ /* 0x000fc6000f8e021a */
[----:B------:R-:W-:-:S09]  /*0220*/  IADD3.X R3, PT, PT, RZ, R3, RZ, P0, !PT ;  /* 0x00000003ff037210 */ /* 0x000fd200007fe4ff */
.L_x_1:
[----:B------:R-:W-:Y:S01]  /*0230*/  UIMAD.WIDE UR22, UR20, 0x4, UR26 ;  /* 0x00000004141678a5 */ /* 0x000fe2000f8e021a */
[----:B------:R-:W-:Y:S02]  /*0240*/  IMAD.MOV.U32 R23, RZ, RZ, 0x4 ;  /* 0x00000004ff177424 */ /* 0x000fe400078e00ff */
[----:B------:R-:W-:Y:S01]  /*0250*/  HFMA2 R11, -RZ, RZ, 0, 2.384185791015625e-07 ;  /* 0x00000004ff0b7431 */ /* 0x000fe200000001ff */
[----:B------:R-:W-:Y:S01]  /*0260*/  MOV R25, 0x4 ;  /* 0x0000000400197802 */ /* 0x000fe20000000f00 */
[----:B0-----:R-:W2:Y:S01]  /*0270*/  LDG.E R21, desc[UR18][R2.64+-0x10] ;  /* 0xfffff01202157981 */ /* 0x001ea2000c1e1900 */
[C---:B------:R-:W-:Y:S01]  /*0280*/  IMAD.WIDE R22, R14.reuse, R23, UR26 ;  /* 0x0000001a0e167e25 */ /* 0x040fe2000f8e0217 */
[----:B------:R-:W-:Y:S02]  /*0290*/  MOV R8, UR22 ;  /* 0x0000001600087c02 */ /* 0x000fe40008000f00 */
[----:B------:R-:W-:Y:S01]  /*02a0*/  MOV R9, UR23 ;  /* 0x0000001700097c02 */ /* 0x000fe20008000f00 */
[----:B------:R-:W3:Y:S02]  /*02b0*/  LDG.E R19, desc[UR18][R2.64+-0xc] ;  /* 0xfffff41202137981 */ /* 0x000ee4000c1e1900 */
[----:B------:R-:W-:-:S02]  /*02c0*/  IMAD.WIDE R8, R14, 0x4, R8 ;  /* 0x000000040e087825 */ /* 0x000fc400078e0208 */
[----:B------:R-:W2:Y:S01]  /*02d0*/  LDG.E R22, desc[UR18][R22.64] ;  /* 0x0000001216167981 */ /* 0x000ea2000c1e1900 */
[----:B------:R-:W-:Y:S01]  /*02e0*/  MOV R5, 0x4 ;  /* 0x0000000400057802 */ /* 0x000fe20000000f00 */
[C---:B------:R-:W-:Y:S02]  /*02f0*/  IMAD.WIDE R24, R14.reuse, R25, UR6 ;  /* 0x000000060e187e25 */ /* 0x040fe4000f8e0219 */
[----:B------:R0:W3:Y:S02]  /*0300*/  LDG.E R20, desc[UR18][R8.64] ;  /* 0x0000001208147981 */ /* 0x0000e4000c1e1900 */
[----:B------:R-:W-:Y:S02]  /*0310*/  IMAD.WIDE R10, R14, R11, UR8 ;  /* 0x000000080e0a7e25 */ /* 0x000fe4000f8e020b */
[----:B------:R-:W4:Y:S04]  /*0320*/  LDG.E R18, desc[UR18][R24.64] ;  /* 0x0000001218127981 */ /* 0x000f28000c1e1900 */
[----:B------:R-:W4:Y:S01]  /*0330*/  LDG.E R17, desc[UR18][R2.64+-0x8] ;  /* 0xfffff81202117981 */ /* 0x000f22000c1e1900 */
[----:B0-----:R-:W-:-:S02]  /*0340*/  HFMA2 R9, -RZ, RZ, 0, 2.384185791015625e-07 ;  /* 0x00000004ff097431 */ /* 0x001fc400000001ff */
[----:B------:R-:W-:Y:S01]  /*0350*/  IMAD.MOV.U32 R7, RZ, RZ, 0x4 ;  /* 0x00000004ff077424 */ /* 0x000fe200078e00ff */
[----:B------:R0:W5:Y:S01]  /*0360*/  LDG.E R16, desc[UR18][R10.64] ;  /* 0x000000120a107981 */ /* 0x000162000c1e1900 */
[----:B------:R-:W-:-:S03]  /*0370*/  IMAD.WIDE R4, R14, R5, UR10 ;  /* 0x0000000a0e047e25 */ /* 0x000fc6000f8e0205 */
[----:B------:R-:W5:Y:S01]  /*0380*/  LDG.E R15, desc[UR18][R2.64+-0x4] ;  /* 0xfffffc12020f7981 */ /* 0x000f62000c1e1900 */
[C---:B------:R-:W-:Y:S01]  /*0390*/  IMAD.WIDE R6, R14.reuse, R7, UR12 ;  /* 0x0000000c0e067e25 */ /* 0x040fe2000f8e0207 */
[----:B------:R-:W-:Y:S02]  /*03a0*/  MOV R27, 0x4 ;  /* 0x00000004001b7802 */ /* 0x000fe40000000f00 */
[----:B------:R1:W5:Y:S01]  /*03b0*/  LDG.E R4, desc[UR18][R4.64] ;  /* 0x0000001204047981 */ /* 0x000362000c1e1900 */
[----:B------:R-:W-:-:S03]  /*03c0*/  IMAD.WIDE R8, R14, R9, UR14 ;  /* 0x0000000e0e087e25 */ /* 0x000fc6000f8e0209 */
[----:B------:R-:W5:Y:S01]  /*03d0*/  LDG.E R23, desc[UR18][R2.64] ;  /* 0x0000001202177981 */ /* 0x000f62000c1e1900 */
[----:B0-----:R-:W-:-:S03]  /*03e0*/  IMAD.WIDE R10, R14, R27, UR16 ;  /* 0x000000100e0a7e25 */ /* 0x001fc6000f8e021b */
[----:B------:R-:W5:Y:S04]  /*03f0*/  LDG.E R7, desc[UR18][R6.64] ;  /* 0x0000001206077981 */ /* 0x000f68000c1e1900 */
[----:B------:R-:W5:Y:S04]  /*0400*/  LDG.E R24, desc[UR18][R2.64+0x4] ;  /* 0x0000041202187981 */ /* 0x000f68000c1e1900 */
[----:B------:R-:W5:Y:S04]  /*0410*/  LDG.E R8, desc[UR18][R8.64] ;  /* 0x0000001208087981 */ /* 0x000f68000c1e1900 */
[----:B------:R-:W5:Y:S04]  /*0420*/  LDG.E R25, desc[UR18][R2.64+0x8] ;  /* 0x0000081202197981 */ /* 0x000f68000c1e1900 */
[----:B------:R-:W5:Y:S04]  /*0430*/  LDG.E R10, desc[UR18][R10.64] ;  /* 0x000000120a0a7981 */ /* 0x000f68000c1e1900 */
[----:B------:R0:W5:Y:S01]  /*0440*/  LDG.E R27, desc[UR18][R2.64+0xc] ;  /* 0x00000c12021b7981 */ /* 0x000162000c1e1900 */
[----:B------:R-:W-:-:S04]  /*0450*/  UIADD3 UR5, UPT, UPT, UR5, 0x8, URZ ;  /* 0x0000000805057890 */ /* 0x000fc8000fffe0ff */
[----:B------:R-:W-:Y:S01]  /*0460*/  UISETP.NE.AND UP0, UPT, UR5, URZ, UPT ;  /* 0x000000ff0500728c */ /* 0x000fe2000bf05270 */
[----:B-1----:R-:W-:Y:S02]  /*0470*/  MOV R5, UR20 ;  /* 0x0000001400057c02 */ /* 0x002fe40008000f00 */
[----:B0-----:R-:W-:Y:S02]  /*0480*/  IADD3 R2, P0, PT, R2, 0x20, RZ ;  /* 0x0000002002027810 */ /* 0x001fe40007f1e0ff */
[----:B------:R-:W-:Y:S02]  /*0490*/  LEA R14, R5, R14, 0x3 ;  /* 0x0000000e050e7211 */ /* 0x000fe400078e18ff */
[----:B------:R-:W-:Y:S01]  /*04a0*/  IADD3.X R3, PT, PT, RZ, R3, RZ, P0, !PT ;  /* 0x00000003ff037210 */ /* 0x000fe200007fe4ff */
[----:B--2---:R-:W-:-:S04]  /*04b0*/  IMAD R21, R21, R22, R12 ;  /* 0x0000001615157224 */ /* 0x004fc800078e020c */
[----:B---3--:R-:W-:-:S04]  /*04c0*/  IMAD R19, R19, R20, R21 ;  /* 0x0000001413137224 */ /* 0x008fc800078e0215 */
[----:B----4-:R-:W-:-:S04]  /*04d0*/  IMAD R17, R17, R18, R19 ;  /* 0x0000001211117224 */ /* 0x010fc800078e0213 */
[----:B-----5:R-:W-:-:S04]  /*04e0*/  IMAD R15, R15, R16, R17 ;  /* 0x000000100f0f7224 */ /* 0x020fc800078e0211 */
[----:B------:R-:W-:-:S04]  /*04f0*/  IMAD R4, R23, R4, R15 ;  /* 0x0000000417047224 */ /* 0x000fc800078e020f */
[----:B------:R-:W-:-:S04]  /*0500*/  IMAD R4, R24, R7, R4 ;  /* 0x0000000718047224 */ /* 0x000fc800078e0204 */
[----:B------:R-:W-:-:S04]  /*0510*/  IMAD R4, R25, R8, R4 ;  /* 0x0000000819047224 */ /* 0x000fc800078e0204 */
[----:B------:R-:W-:Y:S01]  /*0520*/  IMAD R12, R27, R10, R4 ;  /* 0x0000000a1b0c7224 */ /* 0x000fe200078e0204 */
[----:B------:R-:W-:Y:S06]  /*0530*/  BRA.U UP0, `(.L_x_1) ;  /* 0xfffffffd003c7547 */ /* 0x000fec000b83ffff */
.L_x_0:
[----:B------:R-:W-:-:S04]  /*0540*/  ULOP3.LUT UR6, UR20, 0x7, URZ, 0xc0, !UPT ;  /* 0x0000000714067892 */ /* 0x000fc8000f8ec0ff */
[----:B------:R-:W-:-:S09]  /*0550*/  UISETP.NE.AND UP0, UPT, UR6, URZ, UPT ;  /* 0x000000ff0600728c */ /* 0x000fd2000bf05270 */
[----:B------:R-:W-:Y:S05]  /*0560*/  BRA.U !UP0, `(.L_x_2) ;  /* 0x0000000508387547 */ /* 0x000fea000b800000 */
[----:B------:R-:W-:Y:S02]  /*0570*/  UISETP.GE.U32.AND UP0, UPT, UR6, 0x4, UPT ;  /* 0x000000040600788c */ /* 0x000fe4000bf06070 */
[----:B------:R-:W-:-:S04]  /*0580*/  ULOP3.LUT UR5, UR20, 0x3, URZ, 0xc0, !UPT ;  /* 0x0000000314057892 */ /* 0x000fc8000f8ec0ff */
[----:B------:R-:W-:-:S03]  /*0590*/  UISETP.NE.AND UP1, UPT, UR5, URZ, UPT ;  /* 0x000000ff0500728c */ /* 0x000fc6000bf25270 */
[----:B------:R-:W-:Y:S08]  /*05a0*/  BRA.U !UP0, `(.L_x_3) ;  /* 0x00000001087c7547 */ /* 0x000ff0000b800000 */
[----:B------:R-:W1:Y:S01]  /*05b0*/  LDC.64 R6, c[0x0][0x388] ;  /* 0x0000e200ff067b82 */ /* 0x000e620000000a00 */
[----:B------:R-:W2:Y:S01]  /*05c0*/  LDCU.64 UR6, c[0x0][0x380] ;  /* 0x00007000ff0677ac */ /* 0x000ea20008000a00 */
[----:B------:R-:W-:Y:S01]  /*05d0*/  IMAD.U32 R9, RZ, RZ, UR4 ;  /* 0x00000004ff097e24 */ /* 0x000fe2000f8e00ff */
[C---:B------:R-:W-:Y:S02]  /*05e0*/  IADD3 R3, PT, PT, R13.reuse, UR4, RZ ;  /* 0x000000040d037c10 */ /* 0x040fe4000fffe0ff */
[----:B------:R-:W-:Y:S01]  /*05f0*/  IADD3 R10, P0, PT, R13, UR4, RZ ;  /* 0x000000040d0a7c10 */ /* 0x000fe2000ff1e0ff */
[----:B------:R-:W-:Y:S01]  /*0600*/  IMAD R9, R9, UR20, R0 ;  /* 0x0000001409097c24 */ /* 0x000fe2000f8e0200 */
[----:B------:R-:W-:Y:S01]  /*0610*/  MOV R11, UR20 ;  /* 0x00000014000b7c02 */ /* 0x000fe20008000f00 */
[----:B------:R-:W3:Y:S01]  /*0620*/  LDC.64 R4, c[0x0][0x380] ;  /* 0x0000e000ff047b82 */ /* 0x000ee20000000a00 */
[----:B------:R-:W-:Y:S01]  /*0630*/  MOV R15, UR20 ;  /* 0x00000014000f7c02 */ /* 0x000fe20008000f00 */
[----:B-1----:R-:W-:Y:S01]  /*0640*/  IMAD.WIDE R6, R9, 0x4, R6 ;  /* 0x0000000409067825 */ /* 0x002fe200078e0206 */
[----:B------:R-:W-:-:S05]  /*0650*/  MOV R9, UR20 ;  /* 0x0000001400097c02 */ /* 0x000fca0008000f00 */
[----:B------:R-:W-:Y:S02]  /*0660*/  IMAD.WIDE R8, R9, 0x4, R6 ;  /* 0x0000000409087825 */ /* 0x000fe400078e0206 */
[----:B0-----:R-:W4:Y:S02]  /*0670*/  LDG.E R6, desc[UR18][R6.64] ;  /* 0x0000001206067981 */ /* 0x001f24000c1e1900 */
[----:B---3--:R-:W-:Y:S01]  /*0680*/  IMAD.WIDE.U32 R4, R3, 0x4, R4 ;  /* 0x0000000403047825 */ /* 0x008fe200078e0004 */
[----:B------:R-:W-:Y:S01]  /*0690*/  IADD3.X R3, PT, PT, RZ, RZ, RZ, P0, !PT ;  /* 0x000000ffff037210 */ /* 0x000fe200007fe4ff */
[----:B------:R-:W3:Y:S01]  /*06a0*/  LDG.E R17, desc[UR18][R8.64] ;  /* 0x0000001208117981 */ /* 0x000ee2000c1e1900 */
[----:B--2---:R-:W-:-:S03]  /*06b0*/  LEA R2, P0, R10, UR6, 0x2 ;  /* 0x000000060a027c11 */ /* 0x004fc6000f8010ff */
[----:B------:R-:W4:Y:S01]  /*06c0*/  LDG.E R5, desc[UR18][R4.64] ;  /* 0x0000001204057981 */ /* 0x000f22000c1e1900 */
[----:B------:R-:W-:Y:S01]  /*06d0*/  LEA.HI.X R3, R10, UR7, R3, 0x2, P0 ;  /* 0x000000070a037c11 */ /* 0x000fe200080f1403 */
[----:B------:R-:W-:-:S04]  /*06e0*/  IMAD.WIDE R10, R11, 0x4, R8 ;  /* 0x000000040b0a7825 */ /* 0x000fc800078e0208 */
[----:B------:R-:W3:Y:S01]  /*06f0*/  LDG.E R16, desc[UR18][R2.64+0x4] ;  /* 0x0000041202107981 */ /* 0x000ee2000c1e1900 */
[----:B------:R-:W-:-:S03]  /*0700*/  IMAD.WIDE R14, R15, 0x4, R10 ;  /* 0x000000040f0e7825 */ /* 0x000fc600078e020a */
[----:B------:R-:W2:Y:S04]  /*0710*/  LDG.E R19, desc[UR18][R10.64] ;  /* 0x000000120a137981 */ /* 0x000ea8000c1e1900 */
[----:B------:R-:W2:Y:S04]  /*0720*/  LDG.E R18, desc[UR18][R2.64+0x8] ;  /* 0x0000081202127981 */ /* 0x000ea8000c1e1900 */
[----:B------:R-:W5:Y:S04]  /*0730*/  LDG.E R20, desc[UR18][R2.64+0xc] ;  /* 0x00000c1202147981 */ /* 0x000f68000c1e1900 */
[----:B------:R-:W5:Y:S01]  /*0740*/  LDG.E R14, desc[UR18][R14.64] ;  /* 0x000000120e0e7981 */ /* 0x000f62000c1e1900 */
[----:B------:R-:W-:Y:S01]  /*0750*/  UIADD3 UR4, UPT, UPT, UR4, 0x4, URZ ;  /* 0x0000000404047890 */ /* 0x000fe2000fffe0ff */
[----:B----4-:R-:W-:-:S04]  /*0760*/  IMAD R5, R5, R6, R12 ;  /* 0x0000000605057224 */ /* 0x010fc800078e020c */
[----:B---3--:R-:W-:-:S04]  /*0770*/  IMAD R5, R16, R17, R5 ;  /* 0x0000001110057224 */ /* 0x008fc800078e0205 */
[----:B--2---:R-:W-:-:S04]  /*0780*/  IMAD R5, R18, R19, R5 ;  /* 0x0000001312057224 */ /* 0x004fc800078e0205 */
[----:B-----5:R-:W-:-:S07]  /*0790*/  IMAD R12, R20, R14, R5 ;  /* 0x0000000e140c7224 */ /* 0x020fce00078e0205 */
.L_x_3:
[----:B------:R-:W-:Y:S05]  /*07a0*/  BRA.U !UP1, `(.L_x_2) ;  /* 0x0000000109a87547 */ /* 0x000fea000b800000 */
[----:B------:R-:W-:Y:S01]  /*07b0*/  UISETP.NE.AND UP0, UPT, UR5, 0x1, UPT ;  /* 0x000000010500788c */ /* 0x000fe2000bf05270 */
[----:B------:R-:W-:Y:S01]  /*07c0*/  MOV R7, UR4 ;  /* 0x0000000400077c02 */ /* 0x000fe20008000f00 */
[----:B------:R-:W-:Y:S02]  /*07d0*/  ULOP3.LUT UR5, UR20, 0x1, URZ, 0xc0, !UPT ;  /* 0x0000000114057892 */ /* 0x000fe4000f8ec0ff */
[----:B------:R-:W-:Y:S02]  /*07e0*/  MOV R15, UR20 ;  /* 0x00000014000f7c02 */ /* 0x000fe40008000f00 */
[----:B------:R-:W-:Y:S01]  /*07f0*/  UISETP.NE.U32.AND UP1, UPT, UR5, 0x1, UPT ;  /* 0x000000010500788c */ /* 0x000fe2000bf25070 */
[----:B------:R-:W-:-:S04]  /*0800*/  PLOP3.LUT P1, PT, PT, PT, UP0, 0x80, 0x8 ;  /* 0x000000000008781c */ /* 0x000fc80003f2f008 */
[----:B------:R-:W1:Y:S01]  /*0810*/  @UP0 LDCU.128 UR8, c[0x0][0x380] ;  /* 0x00007000ff0807ac */ /* 0x000e620008000c00 */
[----:B------:R-:W-:Y:S01]  /*0820*/  PLOP3.LUT P0, PT, PT, PT, UP1, 0x80, 0x8 ;  /* 0x000000000008781c */ /* 0x000fe20003f0f018 */
[----:B------:R-:W2:Y:S04]  /*0830*/  @UP0 LDCU.64 UR6, c[0x0][0x380] ;  /* 0x00007000ff0607ac */ /* 0x000ea80008000a00 */
[----:B------:R-:W3:Y:S03]  /*0840*/  @!UP1 LDCU.128 UR12, c[0x0][0x380] ;  /* 0x00007000ff0c97ac */ /* 0x000ee60008000c00 */
[C---:B------:R-:W-:Y:S02]  /*0850*/  @P1 IADD3 R3, PT, PT, R13.reuse, UR4, RZ ;  /* 0x000000040d031c10 */ /* 0x040fe4000fffe0ff */
[----:B------:R-:W-:Y:S01]  /*0860*/  @P1 IADD3 R6, P2, PT, R13, UR4, RZ ;  /* 0x000000040d061c10 */ /* 0x000fe2000ff5e0ff */
[----:B------:R-:W-:Y:S01]  /*0870*/  @UP0 UIADD3 UR4, UPT, UPT, UR4, 0x2, URZ ;  /* 0x0000000204040890 */ /* 0x000fe2000fffe0ff */
[----:B-1----:R-:W-:Y:S01]  /*0880*/  MOV R11, UR9 ;  /* 0x00000009000b7c02 */ /* 0x002fe20008000f00 */
[----:B------:R-:W-:Y:S01]  /*0890*/  IMAD.U32 R10, RZ, RZ, UR8 ;  /* 0x00000008ff0a7e24 */ /* 0x000fe2000f8e00ff */
[----:B------:R-:W-:-:S02]  /*08a0*/  MOV R4, UR10 ;  /* 0x0000000a00047c02 */ /* 0x000fc40008000f00 */
[----:B------:R-:W-:Y:S01]  /*08b0*/  MOV R5, UR11 ;  /* 0x0000000b00057c02 */ /* 0x000fe20008000f00 */
[----:B------:R-:W-:-:S04]  /*08c0*/  @P1 IMAD.WIDE.U32 R10, R3, 0x4, R10 ;  /* 0x00000004030a1825 */ /* 0x000fc800078e000a */
[----:B------:R-:W-:Y:S01]  /*08d0*/  @P1 IMAD R3, R7, UR20, R0 ;  /* 0x0000001407031c24 */ /* 0x000fe2000f8e0200 */
[----:B------:R-:W-:Y:S01]  /*08e0*/  @P1 IADD3.X R7, PT, PT, RZ, RZ, RZ, P2, !PT ;  /* 0x000000ffff071210 */ /* 0x000fe200017fe4ff */
[----:B------:R-:W-:Y:S01]  /*08f0*/  IMAD.U32 R19, RZ, RZ, UR4 ;  /* 0x00000004ff137e24 */ /* 0x000fe2000f8e00ff */
[C---:B--2---:R-:W-:Y:S01]  /*0900*/  @P1 LEA R2, P2, R6.reuse, UR6, 0x2 ;  /* 0x0000000606021c11 */ /* 0x044fe2000f8410ff */
[----:B------:R-:W-:Y:S01]  /*0910*/  @P1 IMAD.WIDE R4, R3, 0x4, R4 ;  /* 0x0000000403041825 */ /* 0x000fe200078e0204 */
[----:B------:R-:W-:Y:S01]  /*0920*/  @!P0 IADD3 R17, PT, PT, R13, UR4, RZ ;  /* 0x000000040d118c10 */ /* 0x000fe2000fffe0ff */
[----:B0-----:R-:W2:Y:S01]  /*0930*/  @P1 LDG.E R11, desc[UR18][R10.64] ;  /* 0x000000120a0b1981 */ /* 0x001ea2000c1e1900 */
[----:B------:R-:W-:Y:S01]  /*0940*/  @P1 LEA.HI.X R3, R6, UR7, R7, 0x2, P2 ;  /* 0x0000000706031c11 */ /* 0x000fe200090f1407 */
[----:B------:R-:W-:Y:S01]  /*0950*/  @!P0 IMAD R19, R19, UR20, R0 ;  /* 0x0000001413138c24 */ /* 0x000fe2000f8e0200 */
[----:B---3--:R-:W-:Y:S01]  /*0960*/  MOV R6, UR12 ;  /* 0x0000000c00067c02 */ /* 0x008fe20008000f00 */
[----:B------:R-:W-:Y:S01]  /*0970*/  @P1 IMAD.WIDE R14, R15, 0x4, R4 ;  /* 0x000000040f0e1825 */ /* 0x000fe200078e0204 */
[----:B------:R-:W-:Y:S01]  /*0980*/  MOV R7, UR13 ;  /* 0x0000000d00077c02 */ /* 0x000fe20008000f00 */
[----:B------:R-:W2:Y:S01]  /*0990*/  @P1 LDG.E R4, desc[UR18][R4.64] ;  /* 0x0000001204041981 */ /* 0x000ea2000c1e1900 */
[----:B------:R-:W-:-:S02]  /*09a0*/  MOV R8, UR14 ;  /* 0x0000000e00087c02 */ /* 0x000fc40008000f00 */
[----:B------:R-:W-:Y:S01]  /*09b0*/  MOV R9, UR15 ;  /* 0x0000000f00097c02 */ /* 0x000fe20008000f00 */
[----:B------:R-:W-:Y:S01]  /*09c0*/  @!P0 IMAD.WIDE.U32 R6, R17, 0x4, R6 ;  /* 0x0000000411068825 */ /* 0x000fe200078e0006 */
[----:B------:R-:W3:Y:S03]  /*09d0*/  @P1 LDG.E R14, desc[UR18][R14.64] ;  /* 0x000000120e0e1981 */ /* 0x000ee6000c1e1900 */
[----:B------:R-:W-:Y:S01]  /*09e0*/  @!P0 IMAD.WIDE R8, R19, 0x4, R8 ;  /* 0x0000000413088825 */ /* 0x000fe200078e0208 */
[----:B------:R-:W3:Y:S04]  /*09f0*/  @P1 LDG.E R2, desc[UR18][R2.64+0x4] ;  /* 0x0000041202021981 */ /* 0x000ee8000c1e1900 */
[----:B------:R-:W4:Y:S04]  /*0a00*/  @!P0 LDG.E R7, desc[UR18][R6.64] ;  /* 0x0000001206078981 */ /* 0x000f28000c1e1900 */
[----:B------:R-:W4:Y:S01]  /*0a10*/  @!P0 LDG.E R8, desc[UR18][R8.64] ;  /* 0x0000001208088981 */ /* 0x000f22000c1e1900 */
[----:B--2---:R-:W-:-:S04]  /*0a20*/  @P1 IMAD R11, R11, R4, R12 ;  /* 0x000000040b0b1224 */ /* 0x004fc800078e020c */
[----:B---3--:R-:W-:-:S04]  /*0a30*/  @P1 IMAD R12, R2, R14, R11 ;  /* 0x0000000e020c1224 */ /* 0x008fc800078e020b */
[----:B----4-:R-:W-:-:S07]  /*0a40*/  @!P0 IMAD R12, R7, R8, R12 ;  /* 0x00000008070c8224 */ /* 0x010fce00078e020c */
.L_x_2:
[----:B------:R-:W1:Y:S01]  /*0a50*/  LDC.64 R2, c[0x0][0x390] ;  /* 0x0000e400ff027b82 */ /* 0x000e620000000a00 */
[----:B------:R-:W-:-:S05]  /*0a60*/  IADD3 R13, PT, PT, R0, R13, RZ ;  /* 0x0000000d000d7210 */ /* 0x000fca0007ffe0ff */
[----:B-1----:R-:W-:-:S05]  /*0a70*/  IMAD.WIDE R2, R13, 0x4, R2 ;  /* 0x000000040d027825 */ /* 0x002fca00078e0202 */
[----:B0-----:R-:W-:Y:S01]  /*0a80*/  STG.E desc[UR18][R2.64], R12 ;  /* 0x0000000c02007986 */ /* 0x001fe2000c101912 */
[----:B------:R-:W-:Y:S05]  /*0a90*/  EXIT ;  /* 0x000000000000794d */ /* 0x000fea0003800000 */
.L_x_4:
[----:B------:R-:W-:-:S00]  /*0aa0*/  BRA `(.L_x_4) ;  /* 0xfffffffc00fc7947 */ /* 0x000fc0000383ffff */
[----:B------:R-:W-:-:S00]  /*0ab0*/  NOP ;  /* 0x0000000000007918 */ /* 0x000fc00000000000 */
        /* <DEDUP_REMOVED lines=12> */
.L_x_6:


//--------------------- .text._Z3addPiS_S_ii      --------------------------
	.section	.text._Z3addPiS_S_ii,"ax",@progbits
	.align	128
        .global         _Z3addPiS_S_ii
        .type           _Z3addPiS_S_ii,@function
        .size           _Z3addPiS_S_ii,(.L_x_7 - _Z3addPiS_S_ii)
        .other          _Z3addPiS_S_ii,@"STO_CUDA_ENTRY STV_DEFAULT"
_Z3addPiS_S_ii:
.text._Z3addPiS_S_ii:
[----:B------:R-:W-:Y:S01]  /*0000*/  LDC R1, c[0x0][0x37c] ;  /* 0x0000df00ff017b82 */ /* 0x000fe20000000800 */
[----:B------:R-:W0:Y:S07]  /*0010*/  S2R R2, SR_TID.Y ;  /* 0x0000000000027919 */ /* 0x000e2e0000002200 */
[----:B------:R-:W1:Y:S01]  /*0020*/  LDC R0, c[0x0][0x360] ;  /* 0x0000d800ff007b82 */ /* 0x000e620000000800 */
[----:B------:R-:W2:Y:S01]  /*0030*/  LDCU.64 UR6, c[0x0][0x398] ;  /* 0x00007300ff0677ac */ /* 0x000ea20008000a00 */
[----:B------:R-:W1:Y:S06]  /*0040*/  S2R R3, SR_TID.X ;  /* 0x0000000000037919 */ /* 0x000e6c0000002100 */
[----:B------:R-:W0:Y:S08]  /*0050*/  S2UR UR5, SR_CTAID.Y ;  /* 0x00000000000579c3 */ /* 0x000e300000002600 */
[----:B------:R-:W0:Y:S08]  /*0060*/  LDC R7, c[0x0][0x364] ;  /* 0x0000d900ff077b82 */ /* 0x000e300000000800 */
[----:B------:R-:W1:Y:S01]  /*0070*/  S2UR UR4, SR_CTAID.X ;  /* 0x00000000000479c3 */ /* 0x000e620000002500 */
[----:B0-----:R-:W-:-:S05]  /*0080*/  IMAD R7, R7, UR5, R2 ;  /* 0x0000000507077c24 */ /* 0x001fca000f8e0202 */
[----:B--2---:R-:W-:Y:S01]  /*0090*/  ISETP.GE.AND P0, PT, R7, UR6, PT ;  /* 0x0000000607007c0c */ /* 0x004fe2000bf06270 */
[----:B-1----:R-:W-:-:S05]  /*00a0*/  IMAD R0, R0, UR4, R3 ;  /* 0x0000000400007c24 */ /* 0x002fca000f8e0203 */
[----:B------:R-:W-:-:S13]  /*00b0*/  ISETP.GE.OR P0, PT, R0, UR7, P0 ;  /* 0x0000000700007c0c */ /* 0x000fda0008706670 */
[----:B------:R-:W-:Y:S05]  /*00c0*/  @P0 EXIT ;  /* 0x000000000000094d */ /* 0x000fea0003800000 */
[----:B------:R-:W0:Y:S01]  /*00d0*/  LDC.64 R2, c[0x0][0x380] ;  /* 0x0000e000ff027b82 */ /* 0x000e220000000a00 */
[----:B------:R-:W1:Y:S01]  /*00e0*/  LDCU.64 UR4, c[0x0][0x358] ;  /* 0x00006b00ff0477ac */ /* 0x000e620008000a00 */
[----:B------:R-:W-:-:S06]  /*00f0*/  IMAD R9, R7, UR7, R0 ;  /* 0x0000000707097c24 */ /* 0x000fcc000f8e0200 */
[----:B------:R-:W2:Y:S08]  /*0100*/  LDC.64 R4, c[0x0][0x388] ;  /* 0x0000e200ff047b82 */ /* 0x000eb00000000a00 */
[----:B------:R-:W3:Y:S01]  /*0110*/  LDC.64 R6, c[0x0][0x390] ;  /* 0x0000e400ff067b82 */ /* 0x000ee20000000a00 */
[----:B0-----:R-:W-:-:S06]  /*0120*/  IMAD.WIDE R2, R9, 0x4, R2 ;  /* 0x0000000409027825 */ /* 0x001fcc00078e0202 */
[----:B-1----:R-:W4:Y:S01]  /*0130*/  LDG.E R2, desc[UR4][R2.64] ;  /* 0x0000000402027981 */ /* 0x002f22000c1e1900 */
[----:B--2---:R-:W-:-:S06]  /*0140*/  IMAD.WIDE R4, R9, 0x4, R4 ;  /* 0x0000000409047825 */ /* 0x004fcc00078e0204 */
[----:B------:R-:W4:Y:S01]  /*0150*/  LDG.E R5, desc[UR4][R4.64] ;  /* 0x0000000404057981 */ /* 0x000f22000c1e1900 */
[----:B---3--:R-:W-:Y:S01]  /*0160*/  IMAD.WIDE R6, R9, 0x4, R6 ;  /* 0x0000000409067825 */ /* 0x008fe200078e0206 */
[----:B----4-:R-:W-:-:S05]  /*0170*/  IADD3 R9, PT, PT, R2, R5, RZ ;  /* 0x0000000502097210 */ /* 0x010fca0007ffe0ff */
[----:B------:R-:W-:Y:S01]  /*0180*/  STG.E desc[UR4][R6.64], R9 ;  /* 0x0000000906007986 */ /* 0x000fe2000c101904 */
[----:B------:R-:W-:Y:S05]  /*0190*/  EXIT ;  /* 0x000000000000794d */ /* 0x000fea0003800000 */
.L_x_5:
        /* <DEDUP_REMOVED lines=14> */
.L_x_7:


//--------------------- .nv.shared.reserved.0     --------------------------
	.section	.nv.shared.reserved.0,"aw",@nobits
	.weak		__nv_reservedSMEM_offset_0_alias
	.size		__nv_reservedSMEM_offset_0_alias, 0, 64
	.other		__nv_reservedSMEM_offset_0_alias,@"STO_CUDA_RESERVED_SHARED STV_DEFAULT"
__nv_reservedSMEM_offset_0_alias:
	.zero		0
	.zero		64


//--------------------- .nv.constant0._Z4multPiS_S_i --------------------------
	.section	.nv.constant0._Z4multPiS_S_i,"a",@progbits
	.sectionflags	@""
	.align	4
.nv.constant0._Z4multPiS_S_i:
	.zero		924


//--------------------- .nv.constant0._Z3addPiS_S_ii --------------------------
	.section	.nv.constant0._Z3addPiS_S_ii,"a",@progbits
	.sectionflags	@""
	.align	4
.nv.constant0._Z3addPiS_S_ii:
	.zero		928


//--------------------- SYMBOLS --------------------------

	.type		.nv.reservedSmem.offset0,@object
	.size		.nv.reservedSmem.offset0,0x4
